	.headerflags	@"EF_CUDA_TEXMODE_UNIFIED EF_CUDA_64BIT_ADDRESS EF_CUDA_SM89 EF_CUDA_VIRTUAL_SM(EF_CUDA_SM89)"
	.elftype	@"ET_EXEC"


//--------------------- .nv.info                  --------------------------
	.section	.nv.info,"",@"SHT_CUDA_INFO"
	.align	4


	//----- nvinfo : EIATTR_REGCOUNT
	.align		4
        /*0000*/ 	.byte	0x04, 0x2f
        /*0002*/ 	.short	(.L_2 - .L_1)
	.align		4
.L_1:
        /*0004*/ 	.word	index@(triton__0d1d2d3d4d5d6e7de)
        /*0008*/ 	.word	0x0000001c


	//----- nvinfo : EIATTR_MAX_STACK_SIZE
	.align		4
.L_2:
        /*000c*/ 	.byte	0x04, 0x23
        /*000e*/ 	.short	(.L_4 - .L_3)
	.align		4
.L_3:
        /*0010*/ 	.word	index@(triton__0d1d2d3d4d5d6e7de)
        /*0014*/ 	.word	0x00000000


	//----- nvinfo : EIATTR_MIN_STACK_SIZE
	.align		4
.L_4:
        /*0018*/ 	.byte	0x04, 0x12
        /*001a*/ 	.short	(.L_6 - .L_5)
	.align		4
.L_5:
        /*001c*/ 	.word	index@(triton__0d1d2d3d4d5d6e7de)
        /*0020*/ 	.word	0x00000000


	//----- nvinfo : EIATTR_FRAME_SIZE
	.align		4
.L_6:
        /*0024*/ 	.byte	0x04, 0x11
        /*0026*/ 	.short	(.L_8 - .L_7)
	.align		4
.L_7:
        /*0028*/ 	.word	index@(triton__0d1d2d3d4d5d6e7de)
        /*002c*/ 	.word	0x00000000
.L_8:


//--------------------- .nv.info.triton__0d1d2d3d4d5d6e7de --------------------------
	.section	.nv.info.triton__0d1d2d3d4d5d6e7de,"",@"SHT_CUDA_INFO"
	.align	4


	//----- nvinfo : EIATTR_CUDA_API_VERSION
	.align		4
        /*0000*/ 	.byte	0x04, 0x37
        /*0002*/ 	.short	(.L_10 - .L_9)
.L_9:
        /*0004*/ 	.word	0x0000007b


	//----- nvinfo : EIATTR_PARAM_CBANK
	.align		4
.L_10:
        /*0008*/ 	.byte	0x04, 0x0a
        /*000a*/ 	.short	(.L_12 - .L_11)
	.align		4
.L_11:
        /*000c*/ 	.word	index@(.nv.constant0.triton__0d1d2d3d4d5d6e7de)
        /*0010*/ 	.short	0x0160
        /*0012*/ 	.short	0x0038


	//----- nvinfo : EIATTR_CBANK_PARAM_SIZE
	.align		4
.L_12:
        /*0014*/ 	.byte	0x03, 0x19
        /*0016*/ 	.short	0x0038


	//----- nvinfo : EIATTR_KPARAM_INFO
	.align		4
        /*0018*/ 	.byte	0x04, 0x17
        /*001a*/ 	.short	(.L_14 - .L_13)
.L_13:
        /*001c*/ 	.word	0x00000000
        /*0020*/ 	.short	0x0007
        /*0022*/ 	.short	0x0034
        /*0024*/ 	.byte	0x00, 0xf0, 0x11, 0x00


	//----- nvinfo : EIATTR_KPARAM_INFO
	.align		4
.L_14:
        /*0028*/ 	.byte	0x04, 0x17
        /*002a*/ 	.short	(.L_16 - .L_15)
.L_15:
        /*002c*/ 	.word	0x00000000
        /*0030*/ 	.short	0x0006
        /*0032*/ 	.short	0x0030
        /*0034*/ 	.byte	0x00, 0xf0, 0x11, 0x00


	//----- nvinfo : EIATTR_KPARAM_INFO
	.align		4
.L_16:
        /*0038*/ 	.byte	0x04, 0x17
        /*003a*/ 	.short	(.L_18 - .L_17)
.L_17:
        /*003c*/ 	.word	0x00000000
        /*0040*/ 	.short	0x0005
        /*0042*/ 	.short	0x0028
        /*0044*/ 	.byte	0x00, 0xf0, 0x21, 0x00


	//----- nvinfo : EIATTR_KPARAM_INFO
	.align		4
.L_18:
        /*0048*/ 	.byte	0x04, 0x17
        /*004a*/ 	.short	(.L_20 - .L_19)
.L_19:
        /*004c*/ 	.word	0x00000000
        /*0050*/ 	.short	0x0004
        /*0052*/ 	.short	0x0020
        /*0054*/ 	.byte	0x00, 0xf0, 0x21, 0x00


	//----- nvinfo : EIATTR_KPARAM_INFO
	.align		4
.L_20:
        /*0058*/ 	.byte	0x04, 0x17
        /*005a*/ 	.short	(.L_22 - .L_21)
.L_21:
        /*005c*/ 	.word	0x00000000
        /*0060*/ 	.short	0x0003
        /*0062*/ 	.short	0x0018
        /*0064*/ 	.byte	0x00, 0xf0, 0x21, 0x00


	//----- nvinfo : EIATTR_KPARAM_INFO
	.align		4
.L_22:
        /*0068*/ 	.byte	0x04, 0x17
        /*006a*/ 	.short	(.L_24 - .L_23)
.L_23:
        /*006c*/ 	.word	0x00000000
        /*0070*/ 	.short	0x0002
        /*0072*/ 	.short	0x0010
        /*0074*/ 	.byte	0x00, 0xf0, 0x21, 0x00


	//----- nvinfo : EIATTR_KPARAM_INFO
	.align		4
.L_24:
        /*0078*/ 	.byte	0x04, 0x17
        /*007a*/ 	.short	(.L_26 - .L_25)
.L_25:
        /*007c*/ 	.word	0x00000000
        /*0080*/ 	.short	0x0001
        /*0082*/ 	.short	0x0008
        /*0084*/ 	.byte	0x00, 0xf0, 0x21, 0x00


	//----- nvinfo : EIATTR_KPARAM_INFO
	.align		4
.L_26:
        /*0088*/ 	.byte	0x04, 0x17
        /*008a*/ 	.short	(.L_28 - .L_27)
.L_27:
        /*008c*/ 	.word	0x00000000
        /*0090*/ 	.short	0x0000
        /*0092*/ 	.short	0x0000
        /*0094*/ 	.byte	0x00, 0xf0, 0x21, 0x00


	//----- nvinfo : EIATTR_MAXREG_COUNT
	.align		4
.L_28:
        /*0098*/ 	.byte	0x03, 0x1b
        /*009a*/ 	.short	0x00ff


	//----- nvinfo : EIATTR_COOP_GROUP_MASK_REGIDS
	.align		4
        /*009c*/ 	.byte	0x04, 0x29
        /*009e*/ 	.short	(.L_30 - .L_29)


	//   ....[0]....
.L_29:
        /*00a0*/ 	.word	0xffffffff


	//   ....[1]....
        /*00a4*/ 	.word	0xffffffff


	//   ....[2]....
        /*00a8*/ 	.word	0xffffffff


	//   ....[3]....
        /*00ac*/ 	.word	0xffffffff


	//   ....[4]....
        /*00b0*/ 	.word	0xffffffff


	//   ....[5]....
        /*00b4*/ 	.word	0xffffffff


	//   ....[6]....
        /*00b8*/ 	.word	0xffffffff


	//   ....[7]....
        /*00bc*/ 	.word	0xffffffff


	//   ....[8]....
        /*00c0*/ 	.word	0xffffffff


	//   ....[9]....
        /*00c4*/ 	.word	0xffffffff


	//   ....[10]....
        /*00c8*/ 	.word	0xffffffff


	//   ....[11]....
        /*00cc*/ 	.word	0xffffffff


	//   ....[12]....
        /*00d0*/ 	.word	0xffffffff


	//   ....[13]....
        /*00d4*/ 	.word	0xffffffff


	//----- nvinfo : EIATTR_COOP_GROUP_INSTR_OFFSETS
	.align		4
.L_30:
        /*00d8*/ 	.byte	0x04, 0x28
        /*00da*/ 	.short	(.L_32 - .L_31)


	//   ....[0]....
.L_31:
        /*00dc*/ 	.word	0x00000280


	//   ....[1]....
        /*00e0*/ 	.word	0x000002a0


	//   ....[2]....
        /*00e4*/ 	.word	0x000002c0


	//   ....[3]....
        /*00e8*/ 	.word	0x00000300


	//   ....[4]....
        /*00ec*/ 	.word	0x00000340


	//   ....[5]....
        /*00f0*/ 	.word	0x00000450


	//   ....[6]....
        /*00f4*/ 	.word	0x00000470


	//   ....[7]....
        /*00f8*/ 	.word	0x00000560


	//   ....[8]....
        /*00fc*/ 	.word	0x00000580


	//   ....[9]....
        /*0100*/ 	.word	0x000005a0


	//   ....[10]....
        /*0104*/ 	.word	0x000005c0


	//   ....[11]....
        /*0108*/ 	.word	0x000005e0


	//   ....[12]....
        /*010c*/ 	.word	0x00000640


	//   ....[13]....
        /*0110*/ 	.word	0x00000660


	//----- nvinfo : EIATTR_EXIT_INSTR_OFFSETS
	.align		4
.L_32:
        /*0114*/ 	.byte	0x04, 0x1c
        /*0116*/ 	.short	(.L_34 - .L_33)


	//   ....[0]....
.L_33:
        /*0118*/ 	.word	0x00000900


	//   ....[1]....
        /*011c*/ 	.word	0x00000920


	//----- nvinfo : EIATTR_MAX_THREADS
	.align		4
.L_34:
        /*0120*/ 	.byte	0x04, 0x05
        /*0122*/ 	.short	(.L_36 - .L_35)
.L_35:
        /*0124*/ 	.word	0x00000080
        /*0128*/ 	.word	0x00000001
        /*012c*/ 	.word	0x00000001
.L_36:


//--------------------- .nv.rel.action            --------------------------
	.section	.nv.rel.action,"",@"SHT_CUDA_RELOCINFO"
	.align	8
	.sectionentsize	8
        /*0000*/ 	.byte	0x73, 0x00, 0x00, 0x00, 0x00, 0x00, 0x00, 0x00, 0x00, 0x00, 0x00, 0x11, 0x25, 0x00, 0x05, 0x36


//--------------------- .nv.constant0.triton__0d1d2d3d4d5d6e7de --------------------------
	.section	.nv.constant0.triton__0d1d2d3d4d5d6e7de,"a",@progbits
	.align	4
.nv.constant0.triton__0d1d2d3d4d5d6e7de:
	.zero		408


//--------------------- .text.triton__0d1d2d3d4d5d6e7de --------------------------
	.section	.text.triton__0d1d2d3d4d5d6e7de,"ax",@progbits
	.sectionflags	@"SHF_BARRIERS=1"
	.sectioninfo	@"SHI_REGISTERS=28"
	.align	128
        .global         triton__0d1d2d3d4d5d6e7de
        .type           triton__0d1d2d3d4d5d6e7de,@function
        .size           triton__0d1d2d3d4d5d6e7de,(.L_x_1 - triton__0d1d2d3d4d5d6e7de)
        .other          triton__0d1d2d3d4d5d6e7de,@"STO_CUDA_ENTRY STV_DEFAULT"
triton__0d1d2d3d4d5d6e7de:
.text.triton__0d1d2d3d4d5d6e7de:
[----:B------:R-:W-:-:S02]  /*0000*/  MOV R1, c[0x0][0x28] ;  /* 0x00000a0000017a02 */ /* 0x000fc40000000f00 */
[----:B------:R-:W0:Y:S01]  /*0010*/  S2R R0, SR_TID.X ;  /* 0x0000000000007919 */ /* 0x000e220000002100 */
[----:B------:R-:W-:Y:S01]  /*0020*/  MOV R9, 0x2 ;  /* 0x0000000200097802 */ /* 0x000fe20000000f00 */
[----:B------:R-:W-:Y:S01]  /*0030*/  CS2R R14, SRZ ;  /* 0x00000000000e7805 */ /* 0x000fe2000001ff00 */
[----:B------:R-:W-:Y:S01]  /*0040*/  CS2R R16, SRZ ;  /* 0x0000000000107805 */ /* 0x000fe2000001ff00 */
[----:B------:R-:W1:Y:S01]  /*0050*/  S2R R3, SR_CTAID.X ;  /* 0x0000000000037919 */ /* 0x000e620000002500 */
[----:B------:R-:W-:Y:S01]  /*0060*/  ULDC.64 UR4, c[0x0][0x118] ;  /* 0x0000460000047ab9 */ /* 0x000fe20000000a00 */
[----:B0-----:R-:W-:-:S04]  /*0070*/  SHF.L.U32 R12, R0, 0x2, RZ ;  /* 0x00000002000c7819 */ /* 0x001fc800000006ff */
[----:B------:R-:W-:-:S04]  /*0080*/  LOP3.LUT R12, R12, 0x1fc, RZ, 0xc0, !PT ;  /* 0x000001fc0c0c7812 */ /* 0x000fc800078ec0ff */
[C---:B------:R-:W-:Y:S01]  /*0090*/  ISETP.GE.U32.AND P2, PT, R12.reuse, 0x140, PT ;  /* 0x000001400c00780c */ /* 0x040fe20003f46070 */
[C---:B-1----:R-:W-:Y:S02]  /*00a0*/  IMAD R10, R3.reuse, 0x140, R12 ;  /* 0x00000140030a7824 */ /* 0x042fe400078e020c */
[----:B------:R-:W-:Y:S01]  /*00b0*/  IMAD.WIDE.U32 R6, R12, R9, c[0x0][0x168] ;  /* 0x00005a000c067625 */ /* 0x000fe200078e0009 */
[----:B------:R-:W-:-:S03]  /*00c0*/  ISETP.LT.AND P1, PT, R3, 0xe808, !P2 ;  /* 0x0000e8080300780c */ /* 0x000fc60005721270 */
[----:B------:R-:W-:-:S06]  /*00d0*/  IMAD.WIDE R4, R10, R9, c[0x0][0x160] ;  /* 0x000058000a047625 */ /* 0x000fcc00078e0209 */
[----:B------:R-:W2:Y:S04]  /*00e0*/  @!P2 LDG.E.EL.64 R16, [R6.64] ;  /* 0x000000040610a981 */ /* 0x000ea8000c2e1b00 */
[----:B------:R-:W3:Y:S01]  /*00f0*/  @P1 LDG.E.64 R14, [R4.64] ;  /* 0x00000004040e1981 */ /* 0x000ee2000c1e1b00 */
[C---:B------:R-:W-:Y:S02]  /*0100*/  LOP3.LUT P3, RZ, R0.reuse, 0x1f, RZ, 0xc0, !PT ;  /* 0x0000001f00ff7812 */ /* 0x040fe4000786c0ff */
[C---:B------:R-:W-:Y:S02]  /*0110*/  ISETP.GE.AND P4, PT, R0.reuse, 0x4, PT ;  /* 0x000000040000780c */ /* 0x040fe40003f86270 */
[----:B------:R-:W-:-:S04]  /*0120*/  LOP3.LUT P0, RZ, R0, 0x3, RZ, 0xc0, !PT ;  /* 0x0000000300ff7812 */ /* 0x000fc8000780c0ff */
[----:B------:R-:W-:Y:S02]  /*0130*/  ISETP.LT.AND P0, PT, R0, 0x4, !P0 ;  /* 0x000000040000780c */ /* 0x000fe40004701270 */
[----:B--2---:R-:W-:Y:S02]  /*0140*/  SEL R16, R16, RZ, !P2 ;  /* 0x000000ff10107207 */ /* 0x004fe40005000000 */
[----:B------:R-:W-:Y:S02]  /*0150*/  SEL R19, R17, RZ, !P2 ;  /* 0x000000ff11137207 */ /* 0x000fe40005000000 */
[----:B---3--:R-:W-:Y:S01]  /*0160*/  SEL R14, R14, RZ, P1 ;  /* 0x000000ff0e0e7207 */ /* 0x008fe20000800000 */
[--C-:B------:R-:W-:Y:S01]  /*0170*/  HADD2.F32 R17, -RZ, R16.reuse.H0_H0 ;  /* 0x20000010ff117230 */ /* 0x100fe20000004100 */
[----:B------:R-:W-:Y:S01]  /*0180*/  SEL R18, R15, RZ, P1 ;  /* 0x000000ff0f127207 */ /* 0x000fe20000800000 */
[----:B------:R-:W-:Y:S02]  /*0190*/  HADD2.F32 R16, -RZ, R16.H1_H1 ;  /* 0x30000010ff107230 */ /* 0x000fe40000004100 */
[----:B------:R-:W-:-:S02]  /*01a0*/  HADD2.F32 R13, -RZ, R14.H1_H1 ;  /* 0x3000000eff0d7230 */ /* 0x000fc40000004100 */
[----:B------:R-:W-:Y:S02]  /*01b0*/  HADD2.F32 R14, -RZ, R14.H0_H0 ;  /* 0x2000000eff0e7230 */ /* 0x000fe40000004100 */
[--C-:B------:R-:W-:Y:S01]  /*01c0*/  HADD2.F32 R2, -RZ, R19.reuse.H0_H0 ;  /* 0x20000013ff027230 */ /* 0x100fe20000004100 */
[----:B------:R-:W-:Y:S01]  /*01d0*/  FADD R13, R13, R16 ;  /* 0x000000100d0d7221 */ /* 0x000fe20000000000 */
[--C-:B------:R-:W-:Y:S01]  /*01e0*/  HADD2.F32 R15, -RZ, R18.reuse.H0_H0 ;  /* 0x20000012ff0f7230 */ /* 0x100fe20000004100 */
[----:B------:R-:W-:Y:S01]  /*01f0*/  FADD R14, R14, R17 ;  /* 0x000000110e0e7221 */ /* 0x000fe20000000000 */
[----:B------:R-:W-:Y:S02]  /*0200*/  HADD2.F32 R5, -RZ, R19.H1_H1 ;  /* 0x30000013ff057230 */ /* 0x000fe40000004100 */
[----:B------:R-:W-:Y:S01]  /*0210*/  HADD2.F32 R16, -RZ, R18.H1_H1 ;  /* 0x30000012ff107230 */ /* 0x000fe20000004100 */
[----:B------:R-:W-:Y:S01]  /*0220*/  FADD R15, R15, R2 ;  /* 0x000000020f0f7221 */ /* 0x000fe20000000000 */
[----:B------:R-:W-:-:S03]  /*0230*/  FADD R2, R13, R14 ;  /* 0x0000000e0d027221 */ /* 0x000fc60000000000 */
[----:B------:R-:W-:Y:S01]  /*0240*/  FADD R16, R16, R5 ;  /* 0x0000000510107221 */ /* 0x000fe20000000000 */
[----:B------:R-:W-:-:S04]  /*0250*/  FADD R5, R15, R2 ;  /* 0x000000020f057221 */ /* 0x000fc80000000000 */
[----:B------:R-:W-:-:S05]  /*0260*/  FADD R5, R16, R5 ;  /* 0x0000000510057221 */ /* 0x000fca0000000000 */
[----:B------:R-:W-:-:S05]  /*0270*/  FSEL R4, R5, RZ, P1 ;  /* 0x000000ff05047208 */ /* 0x000fca0000800000 */
[----:B------:R-:W0:Y:S02]  /*0280*/  SHFL.BFLY PT, R5, R4, 0x10, 0x1f ;  /* 0x0e001f0004057f89 */ /* 0x000e2400000e0000 */
[----:B0-----:R-:W-:-:S05]  /*0290*/  FADD R6, R4, R5 ;  /* 0x0000000504067221 */ /* 0x001fca0000000000 */
[----:B------:R-:W0:Y:S02]  /*02a0*/  SHFL.BFLY PT, R5, R6, 0x8, 0x1f ;  /* 0x0d001f0006057f89 */ /* 0x000e2400000e0000 */
[----:B0-----:R-:W-:-:S05]  /*02b0*/  FADD R7, R6, R5 ;  /* 0x0000000506077221 */ /* 0x001fca0000000000 */
[----:B------:R-:W0:Y:S02]  /*02c0*/  SHFL.BFLY PT, R2, R7, 0x4, 0x1f ;  /* 0x0c801f0007027f89 */ /* 0x000e2400000e0000 */
[----:B0-----:R-:W-:Y:S01]  /*02d0*/  FADD R18, R7, R2 ;  /* 0x0000000207127221 */ /* 0x001fe20000000000 */
[----:B------:R-:W-:Y:S01]  /*02e0*/  IMAD.HI R2, R3, 0x2e8ba2e9, RZ ;  /* 0x2e8ba2e903027827 */ /* 0x000fe200078e02ff */
[----:B------:R-:W-:-:S03]  /*02f0*/  CS2R R6, SRZ ;  /* 0x0000000000067805 */ /* 0x000fc6000001ff00 */
[----:B------:R-:W0:Y:S02]  /*0300*/  SHFL.BFLY PT, R5, R18, 0x2, 0x1f ;  /* 0x0c401f0012057f89 */ /* 0x000e2400000e0000 */
[----:B0-----:R-:W-:Y:S01]  /*0310*/  FADD R19, R18, R5 ;  /* 0x0000000512137221 */ /* 0x001fe20000000000 */
[----:B------:R-:W-:Y:S02]  /*0320*/  SHF.R.U32.HI R5, RZ, 0x1f, R2 ;  /* 0x0000001fff057819 */ /* 0x000fe40000011602 */
[----:B------:R-:W-:Y:S02]  /*0330*/  SHF.R.U32.HI R18, RZ, 0x3, R0 ;  /* 0x00000003ff127819 */ /* 0x000fe40000011600 */
[----:B------:R-:W0:Y:S01]  /*0340*/  SHFL.BFLY PT, R20, R19, 0x1, 0x1f ;  /* 0x0c201f0013147f89 */ /* 0x000e2200000e0000 */
[----:B------:R-:W-:-:S05]  /*0350*/  LEA.HI.SX32 R4, R2, R5, 0x1e ;  /* 0x0000000502047211 */ /* 0x000fca00078ff2ff */
[----:B------:R-:W-:Y:S02]  /*0360*/  IMAD R17, R4, -0x16, R3 ;  /* 0xffffffea04117824 */ /* 0x000fe400078e0203 */
[----:B------:R-:W-:Y:S01]  /*0370*/  CS2R R2, SRZ ;  /* 0x0000000000027805 */ /* 0x000fe2000001ff00 */
[----:B------:R-:W-:Y:S01]  /*0380*/  CS2R R4, SRZ ;  /* 0x0000000000047805 */ /* 0x000fe2000001ff00 */
[----:B------:R-:W-:Y:S01]  /*0390*/  IMAD R22, R17, 0x140, R12 ;  /* 0x0000014011167824 */ /* 0x000fe200078e020c */
[----:B------:R-:W-:-:S03]  /*03a0*/  LOP3.LUT R17, R18, 0xc, RZ, 0xc0, !PT ;  /* 0x0000000c12117812 */ /* 0x000fc600078ec0ff */
[----:B------:R-:W-:-:S05]  /*03b0*/  IMAD.WIDE R22, R22, R9, c[0x0][0x180] ;  /* 0x0000600016167625 */ /* 0x000fca00078e0209 */
[----:B------:R-:W2:Y:S01]  /*03c0*/  @P1 LDG.E.EL.64 R4, [R22.64] ;  /* 0x0000000416041981 */ /* 0x000ea2000c2e1b00 */
[----:B0-----:R-:W-:Y:S01]  /*03d0*/  FADD R24, R19, R20 ;  /* 0x0000001413187221 */ /* 0x001fe20000000000 */
[----:B------:R-:W-:-:S04]  /*03e0*/  IMAD.WIDE.U32 R18, R12, R9, c[0x0][0x170] ;  /* 0x00005c000c127625 */ /* 0x000fc800078e0009 */
[----:B------:R-:W-:Y:S01]  /*03f0*/  IMAD.WIDE.U32 R20, R12, R9, c[0x0][0x178] ;  /* 0x00005e000c147625 */ /* 0x000fe200078e0009 */
[----:B------:R-:W-:Y:S04]  /*0400*/  @!P3 STS [R17], R24 ;  /* 0x000000181100b388 */ /* 0x000fe80000000800 */
[----:B------:R0:W3:Y:S04]  /*0410*/  @!P2 LDG.E.EL.64 R2, [R18.64] ;  /* 0x000000041202a981 */ /* 0x0000e8000c2e1b00 */
[----:B------:R1:W4:Y:S04]  /*0420*/  @!P2 LDG.E.EL.64 R6, [R20.64] ;  /* 0x000000041406a981 */ /* 0x000328000c2e1b00 */
[----:B------:R-:W-:Y:S06]  /*0430*/  BAR.SYNC 0x0 ;  /* 0x0000000000007b1d */ /* 0x000fec0000000000 */
[----:B------:R-:W5:Y:S04]  /*0440*/  @!P4 LDS R11, [R0.X4] ;  /* 0x00000000000bc984 */ /* 0x000f680000004800 */
[----:B-----5:R-:W5:Y:S02]  /*0450*/  SHFL.BFLY PT, R12, R11, 0x2, 0x1f ;  /* 0x0c401f000b0c7f89 */ /* 0x020f6400000e0000 */
[----:B-----5:R-:W-:-:S05]  /*0460*/  FADD R12, R11, R12 ;  /* 0x0000000c0b0c7221 */ /* 0x020fca0000000000 */
[----:B------:R-:W5:Y:S02]  /*0470*/  SHFL.BFLY PT, R25, R12, 0x1, 0x1f ;  /* 0x0c201f000c197f89 */ /* 0x000f6400000e0000 */
[----:B-----5:R-:W-:-:S05]  /*0480*/  FADD R25, R12, R25 ;  /* 0x000000190c197221 */ /* 0x020fca0000000000 */
[----:B------:R-:W-:Y:S04]  /*0490*/  @P0 STS [R0.X4], R25 ;  /* 0x0000001900000388 */ /* 0x000fe80000004800 */
[----:B------:R-:W-:Y:S06]  /*04a0*/  BAR.SYNC 0x0 ;  /* 0x0000000000007b1d */ /* 0x000fec0000000000 */
[----:B0-----:R-:W0:Y:S02]  /*04b0*/  LDS R18, [RZ] ;  /* 0x00000000ff127984 */ /* 0x001e240000000800 */
[----:B0-----:R-:W-:-:S04]  /*04c0*/  FADD R18, RZ, R18 ;  /* 0x00000012ff127221 */ /* 0x001fc80000000000 */
[C---:B------:R-:W-:Y:S01]  /*04d0*/  FFMA R13, R18.reuse, -0.0031250000465661287308, R13 ;  /* 0xbb4ccccd120d7823 */ /* 0x040fe2000000000d */
[----:B------:R-:W-:-:S03]  /*04e0*/  FFMA R14, R18, -0.0031250000465661287308, R14 ;  /* 0xbb4ccccd120e7823 */ /* 0x000fc6000000000e */
[----:B------:R-:W-:Y:S01]  /*04f0*/  FMUL R11, R13, R13 ;  /* 0x0000000d0d0b7220 */ /* 0x000fe20000400000 */
[----:B------:R-:W-:-:S03]  /*0500*/  FFMA R15, R18, -0.0031250000465661287308, R15 ;  /* 0xbb4ccccd120f7823 */ /* 0x000fc6000000000f */
[----:B------:R-:W-:Y:S01]  /*0510*/  FFMA R12, R14, R14, R11 ;  /* 0x0000000e0e0c7223 */ /* 0x000fe2000000000b */
[----:B------:R-:W-:-:S03]  /*0520*/  FFMA R16, R18, -0.0031250000465661287308, R16 ;  /* 0xbb4ccccd12107823 */ /* 0x000fc60000000010 */
[----:B------:R-:W-:-:S04]  /*0530*/  FFMA R11, R15, R15, R12 ;  /* 0x0000000f0f0b7223 */ /* 0x000fc8000000000c */
[----:B------:R-:W-:-:S05]  /*0540*/  FFMA R11, R16, R16, R11 ;  /* 0x00000010100b7223 */ /* 0x000fca000000000b */
[----:B------:R-:W-:-:S05]  /*0550*/  FSEL R11, R11, RZ, P1 ;  /* 0x000000ff0b0b7208 */ /* 0x000fca0000800000 */
[----:B------:R-:W0:Y:S02]  /*0560*/  SHFL.BFLY PT, R12, R11, 0x10, 0x1f ;  /* 0x0e001f000b0c7f89 */ /* 0x000e2400000e0000 */
[----:B0-----:R-:W-:-:S05]  /*0570*/  FADD R12, R11, R12 ;  /* 0x0000000c0b0c7221 */ /* 0x001fca0000000000 */
[----:B------:R-:W0:Y:S02]  /*0580*/  SHFL.BFLY PT, R19, R12, 0x8, 0x1f ;  /* 0x0d001f000c137f89 */ /* 0x000e2400000e0000 */
[----:B0-----:R-:W-:-:S05]  /*0590*/  FADD R19, R12, R19 ;  /* 0x000000130c137221 */ /* 0x001fca0000000000 */
[----:B------:R-:W0:Y:S02]  /*05a0*/  SHFL.BFLY PT, R18, R19, 0x4, 0x1f ;  /* 0x0c801f0013127f89 */ /* 0x000e2400000e0000 */
[----:B0-----:R-:W-:-:S05]  /*05b0*/  FADD R18, R19, R18 ;  /* 0x0000001213127221 */ /* 0x001fca0000000000 */
[----:B-1----:R-:W0:Y:S02]  /*05c0*/  SHFL.BFLY PT, R21, R18, 0x2, 0x1f ;  /* 0x0c401f0012157f89 */ /* 0x002e2400000e0000 */
[----:B0-----:R-:W-:-:S05]  /*05d0*/  FADD R21, R18, R21 ;  /* 0x0000001512157221 */ /* 0x001fca0000000000 */
[----:B------:R-:W0:Y:S02]  /*05e0*/  SHFL.BFLY PT, R20, R21, 0x1, 0x1f ;  /* 0x0c201f0015147f89 */ /* 0x000e2400000e0000 */
[----:B0-----:R-:W-:Y:S02]  /*05f0*/  FADD R20, R21, R20 ;  /* 0x0000001415147221 */ /* 0x001fe40000000000 */
[----:B------:R-:W-:Y:S06]  /*0600*/  BAR.SYNC 0x0 ;  /* 0x0000000000007b1d */ /* 0x000fec0000000000 */
[----:B------:R-:W-:Y:S04]  /*0610*/  @!P3 STS [R17], R20 ;  /* 0x000000141100b388 */ /* 0x000fe80000000800 */
[----:B------:R-:W-:Y:S06]  /*0620*/  BAR.SYNC 0x0 ;  /* 0x0000000000007b1d */ /* 0x000fec0000000000 */
[----:B------:R-:W0:Y:S04]  /*0630*/  @!P4 LDS R8, [R0.X4] ;  /* 0x000000000008c984 */ /* 0x000e280000004800 */
[----:B0-----:R-:W0:Y:S02]  /*0640*/  SHFL.BFLY PT, R11, R8, 0x2, 0x1f ;  /* 0x0c401f00080b7f89 */ /* 0x001e2400000e0000 */
[----:B0-----:R-:W-:-:S05]  /*0650*/  FADD R11, R8, R11 ;  /* 0x0000000b080b7221 */ /* 0x001fca0000000000 */
[----:B------:R-:W0:Y:S02]  /*0660*/  SHFL.BFLY PT, R12, R11, 0x1, 0x1f ;  /* 0x0c201f000b0c7f89 */ /* 0x000e2400000e0000 */
[----:B0-----:R-:W-:-:S05]  /*0670*/  FADD R19, R11, R12 ;  /* 0x0000000c0b137221 */ /* 0x001fca0000000000 */
[----:B------:R-:W-:Y:S04]  /*0680*/  @P0 STS [R0.X4], R19 ;  /* 0x0000001300000388 */ /* 0x000fe80000004800 */
[----:B------:R-:W-:Y:S06]  /*0690*/  BAR.SYNC 0x0 ;  /* 0x0000000000007b1d */ /* 0x000fec0000000000 */
[----:B------:R-:W0:Y:S01]  /*06a0*/  LDS R12, [RZ] ;  /* 0x00000000ff0c7984 */ /* 0x000e220000000800 */
[----:B------:R-:W-:-:S02]  /*06b0*/  MOV R21, 0x3b4ccccd ;  /* 0x3b4ccccd00157802 */ /* 0x000fc40000000f00 */
[----:B---3--:R-:W-:Y:S02]  /*06c0*/  SEL R8, R2, RZ, !P2 ;  /* 0x000000ff02087207 */ /* 0x008fe40005000000 */
[----:B------:R-:W-:Y:S02]  /*06d0*/  SEL R17, R3, RZ, !P2 ;  /* 0x000000ff03117207 */ /* 0x000fe40005000000 */
[----:B----4-:R-:W-:Y:S02]  /*06e0*/  SEL R11, R6, RZ, !P2 ;  /* 0x000000ff060b7207 */ /* 0x010fe40005000000 */
[----:B------:R-:W-:Y:S01]  /*06f0*/  SEL R18, R7, RZ, !P2 ;  /* 0x000000ff07127207 */ /* 0x000fe20005000000 */
[--C-:B------:R-:W-:Y:S02]  /*0700*/  HADD2.F32 R2, -RZ, R8.reuse.H0_H0 ;  /* 0x20000008ff027230 */ /* 0x100fe40000004100 */
[----:B------:R-:W-:Y:S02]  /*0710*/  HADD2.F32 R6, -RZ, R8.H1_H1 ;  /* 0x30000008ff067230 */ /* 0x000fe40000004100 */
[----:B------:R-:W-:Y:S01]  /*0720*/  HADD2.F32 R7, -RZ, R17.H0_H0 ;  /* 0x20000011ff077230 */ /* 0x000fe20000004100 */
[----:B0-----:R-:W-:-:S04]  /*0730*/  FADD R12, RZ, R12 ;  /* 0x0000000cff0c7221 */ /* 0x001fc80000000000 */
[----:B------:R-:W-:-:S06]  /*0740*/  FFMA R12, R12, R21, 9.9999997473787516356e-06 ;  /* 0x3727c5ac0c0c7423 */ /* 0x000fcc0000000015 */
[----:B------:R-:W0:Y:S01]  /*0750*/  MUFU.RSQ R12, R12 ;  /* 0x0000000c000c7308 */ /* 0x000e220000001400 */
[--C-:B------:R-:W-:Y:S02]  /*0760*/  HADD2.F32 R0, -RZ, R11.reuse.H1_H1 ;  /* 0x3000000bff007230 */ /* 0x100fe40000004100 */
[--C-:B------:R-:W-:Y:S01]  /*0770*/  HADD2.F32 R8, -RZ, R18.reuse.H0_H0 ;  /* 0x20000012ff087230 */ /* 0x100fe20000004100 */
[----:B--2---:R-:W-:Y:S01]  /*0780*/  SEL R4, R4, RZ, P1 ;  /* 0x000000ff04047207 */ /* 0x004fe20000800000 */
[----:B------:R-:W-:Y:S01]  /*0790*/  HADD2.F32 R3, -RZ, R11.H0_H0 ;  /* 0x2000000bff037230 */ /* 0x000fe20000004100 */
[----:B------:R-:W-:Y:S01]  /*07a0*/  SEL R11, R5, RZ, P1 ;  /* 0x000000ff050b7207 */ /* 0x000fe20000800000 */
[-C--:B0-----:R-:W-:Y:S01]  /*07b0*/  FMUL R13, R13, R12.reuse ;  /* 0x0000000c0d0d7220 */ /* 0x081fe20000400000 */
[-C--:B------:R-:W-:Y:S01]  /*07c0*/  FMUL R15, R15, R12.reuse ;  /* 0x0000000c0f0f7220 */ /* 0x080fe20000400000 */
[----:B------:R-:W-:Y:S02]  /*07d0*/  FMUL R14, R14, R12 ;  /* 0x0000000c0e0e7220 */ /* 0x000fe40000400000 */
[----:B------:R-:W-:Y:S01]  /*07e0*/  FFMA R13, R13, R6, R0 ;  /* 0x000000060d0d7223 */ /* 0x000fe20000000000 */
[----:B------:R-:W-:Y:S01]  /*07f0*/  FFMA R8, R15, R7, R8 ;  /* 0x000000070f087223 */ /* 0x000fe20000000008 */
[----:B------:R-:W-:Y:S01]  /*0800*/  HADD2.F32 R6, -RZ, R17.H1_H1 ;  /* 0x30000011ff067230 */ /* 0x000fe20000004100 */
[----:B------:R-:W-:Y:S01]  /*0810*/  FMUL R12, R16, R12 ;  /* 0x0000000c100c7220 */ /* 0x000fe20000400000 */
[----:B------:R-:W-:Y:S01]  /*0820*/  HADD2.F32 R7, -RZ, R18.H1_H1 ;  /* 0x30000012ff077230 */ /* 0x000fe20000004100 */
[----:B------:R-:W-:Y:S01]  /*0830*/  FFMA R3, R14, R2, R3 ;  /* 0x000000020e037223 */ /* 0x000fe20000000003 */
[----:B------:R-:W-:-:S02]  /*0840*/  HADD2.F32 R2, -RZ, R4.H0_H0 ;  /* 0x20000004ff027230 */ /* 0x000fc40000004100 */
[----:B------:R-:W-:Y:S01]  /*0850*/  HADD2.F32 R0, -RZ, R4.H1_H1 ;  /* 0x30000004ff007230 */ /* 0x000fe20000004100 */
[----:B------:R-:W-:Y:S01]  /*0860*/  FFMA R7, R12, R6, R7 ;  /* 0x000000060c077223 */ /* 0x000fe20000000007 */
[--C-:B------:R-:W-:Y:S02]  /*0870*/  HADD2.F32 R5, -RZ, R11.reuse.H0_H0 ;  /* 0x2000000bff057230 */ /* 0x100fe40000004100 */
[----:B------:R-:W-:Y:S01]  /*0880*/  HADD2.F32 R4, -RZ, R11.H1_H1 ;  /* 0x3000000bff047230 */ /* 0x000fe20000004100 */
[----:B------:R-:W-:Y:S01]  /*0890*/  FADD R2, R2, R3 ;  /* 0x0000000302027221 */ /* 0x000fe20000000000 */
[----:B------:R-:W-:Y:S01]  /*08a0*/  FADD R13, R0, R13 ;  /* 0x0000000d000d7221 */ /* 0x000fe20000000000 */
[----:B------:R-:W-:Y:S02]  /*08b0*/  FADD R5, R5, R8 ;  /* 0x0000000805057221 */ /* 0x000fe40000000000 */
[----:B------:R-:W-:Y:S01]  /*08c0*/  FADD R4, R4, R7 ;  /* 0x0000000704047221 */ /* 0x000fe20000000000 */
[----:B------:R-:W-:Y:S01]  /*08d0*/  IMAD.WIDE R10, R10, R9, c[0x0][0x188] ;  /* 0x000062000a0a7625 */ /* 0x000fe200078e0209 */
[----:B------:R-:W-:-:S03]  /*08e0*/  F2FP.F16.F32.PACK_AB R2, R13, R2 ;  /* 0x000000020d02723e */ /* 0x000fc600000000ff */
[----:B------:R-:W-:Y:S01]  /*08f0*/  F2FP.F16.F32.PACK_AB R3, R4, R5 ;  /* 0x000000050403723e */ /* 0x000fe200000000ff */
[----:B------:R-:W-:Y:S06]  /*0900*/  @!P1 EXIT ;  /* 0x000000000000994d */ /* 0x000fec0003800000 */
[----:B------:R-:W-:Y:S01]  /*0910*/  STG.E.64 [R10.64], R2 ;  /* 0x000000020a007986 */ /* 0x000fe2000c101b04 */
[----:B------:R-:W-:Y:S05]  /*0920*/  EXIT ;  /* 0x000000000000794d */ /* 0x000fea0003800000 */
.L_x_0:
[----:B------:R-:W-:-:S00]  /*0930*/  BRA `(.L_x_0) ;  /* 0xfffffff000007947 */ /* 0x000fc0000383ffff */
[----:B------:R-:W-:-:S00]  /*0940*/  NOP ;  /* 0x0000000000007918 */ /* 0x000fc00000000000 */
        /* <DEDUP_REMOVED lines=11> */
.L_x_1:


//--------------------- .nv.global.init           --------------------------
	.section	.nv.global.init,"aw",@progbits
.nv.global.init:
	.type		_$_str,@object
	.size		_$_str,(.L_0 - _$_str)
_$_str:
        /*0000*/ 	.byte	0x5f, 0x5f, 0x43, 0x55, 0x44, 0x41, 0x5f, 0x46, 0x54, 0x5a, 0x00
.L_0:


//--------------------- .nv.shared.triton__0d1d2d3d4d5d6e7de --------------------------
	.section	.nv.shared.triton__0d1d2d3d4d5d6e7de,"aw",@nobits
	.align	16
